	.headerflags	@"EF_CUDA_TEXMODE_UNIFIED EF_CUDA_64BIT_ADDRESS EF_CUDA_ACCELERATORS EF_CUDA_SM90 EF_CUDA_VIRTUAL_SM(EF_CUDA_SM90)"
	.elftype	@"ET_EXEC"


//--------------------- .nv.info                  --------------------------
	.section	.nv.info,"",@"SHT_CUDA_INFO"
	.align	4


	//----- nvinfo : EIATTR_REGCOUNT
	.align		4
        /*0000*/ 	.byte	0x04, 0x2f
        /*0002*/ 	.short	(.L_3 - .L_2)
	.align		4
.L_2:
        /*0004*/ 	.word	index@(triton_poi_fused__native_batch_norm_legit_no_training_relu_16)
        /*0008*/ 	.word	0x00000012


	//----- nvinfo : EIATTR_MIN_STACK_SIZE
	.align		4
.L_3:
        /*000c*/ 	.byte	0x04, 0x12
        /*000e*/ 	.short	(.L_5 - .L_4)
	.align		4
.L_4:
        /*0010*/ 	.word	index@(triton_poi_fused__native_batch_norm_legit_no_training_relu_16)
        /*0014*/ 	.word	0x00000000


	//----- nvinfo : EIATTR_FRAME_SIZE
	.align		4
.L_5:
        /*0018*/ 	.byte	0x04, 0x11
        /*001a*/ 	.short	(.L_7 - .L_6)
	.align		4
.L_6:
        /*001c*/ 	.word	index@(triton_poi_fused__native_batch_norm_legit_no_training_relu_16)
        /*0020*/ 	.word	0x00000000


	//----- nvinfo : EIATTR_MIN_STACK_SIZE
	.align		4
.L_7:
        /*0024*/ 	.byte	0x04, 0x12
        /*0026*/ 	.short	(.L_9 - .L_8)
	.align		4
.L_8:
        /*0028*/ 	.word	index@(triton_poi_fused__native_batch_norm_legit_no_training_relu_16)
        /*002c*/ 	.word	0x00000000
.L_9:


//--------------------- .nv.info.triton_poi_fused__native_batch_norm_legit_no_training_relu_16 --------------------------
	.section	.nv.info.triton_poi_fused__native_batch_norm_legit_no_training_relu_16,"",@"SHT_CUDA_INFO"
	.sectionflags	@""
	.align	4


	//----- nvinfo : EIATTR_CUDA_API_VERSION
	.align		4
        /*0000*/ 	.byte	0x04, 0x37
        /*0002*/ 	.short	(.L_11 - .L_10)
.L_10:
        /*0004*/ 	.word	0x0000007c


	//----- nvinfo : EIATTR_KPARAM_INFO
	.align		4
.L_11:
        /*0008*/ 	.byte	0x04, 0x17
        /*000a*/ 	.short	(.L_13 - .L_12)
.L_12:
        /*000c*/ 	.word	0x00000000
        /*0010*/ 	.short	0x0006
        /*0012*/ 	.short	0x0030
        /*0014*/ 	.byte	0x00, 0xf0, 0x11, 0x00


	//----- nvinfo : EIATTR_KPARAM_INFO
	.align		4
.L_13:
        /*0018*/ 	.byte	0x04, 0x17
        /*001a*/ 	.short	(.L_15 - .L_14)
.L_14:
        /*001c*/ 	.word	0x00000000
        /*0020*/ 	.short	0x0005
        /*0022*/ 	.short	0x0028
        /*0024*/ 	.byte	0x00, 0xf4, 0x21, 0x00


	//----- nvinfo : EIATTR_KPARAM_INFO
	.align		4
.L_15:
        /*0028*/ 	.byte	0x04, 0x17
        /*002a*/ 	.short	(.L_17 - .L_16)
.L_16:
        /*002c*/ 	.word	0x00000000
        /*0030*/ 	.short	0x0004
        /*0032*/ 	.short	0x0020
        /*0034*/ 	.byte	0x00, 0xf4, 0x21, 0x00


	//----- nvinfo : EIATTR_KPARAM_INFO
	.align		4
.L_17:
        /*0038*/ 	.byte	0x04, 0x17
        /*003a*/ 	.short	(.L_19 - .L_18)
.L_18:
        /*003c*/ 	.word	0x00000000
        /*0040*/ 	.short	0x0003
        /*0042*/ 	.short	0x0018
        /*0044*/ 	.byte	0x00, 0xf4, 0x21, 0x00


	//----- nvinfo : EIATTR_KPARAM_INFO
	.align		4
.L_19:
        /*0048*/ 	.byte	0x04, 0x17
        /*004a*/ 	.short	(.L_21 - .L_20)
.L_20:
        /*004c*/ 	.word	0x00000000
        /*0050*/ 	.short	0x0002
        /*0052*/ 	.short	0x0010
        /*0054*/ 	.byte	0x00, 0xf4, 0x21, 0x00


	//----- nvinfo : EIATTR_KPARAM_INFO
	.align		4
.L_21:
        /*0058*/ 	.byte	0x04, 0x17
        /*005a*/ 	.short	(.L_23 - .L_22)
.L_22:
        /*005c*/ 	.word	0x00000000
        /*0060*/ 	.short	0x0001
        /*0062*/ 	.short	0x0008
        /*0064*/ 	.byte	0x00, 0xf4, 0x21, 0x00


	//----- nvinfo : EIATTR_KPARAM_INFO
	.align		4
.L_23:
        /*0068*/ 	.byte	0x04, 0x17
        /*006a*/ 	.short	(.L_25 - .L_24)
.L_24:
        /*006c*/ 	.word	0x00000000
        /*0070*/ 	.short	0x0000
        /*0072*/ 	.short	0x0000
        /*0074*/ 	.byte	0x00, 0xf4, 0x21, 0x00


	//----- nvinfo : EIATTR_SPARSE_MMA_MASK
	.align		4
.L_25:
        /*0078*/ 	.byte	0x03, 0x50
        /*007a*/ 	.short	0x0000


	//----- nvinfo : EIATTR_MAXREG_COUNT
	.align		4
        /*007c*/ 	.byte	0x03, 0x1b
        /*007e*/ 	.short	0x00ff


	//----- nvinfo : EIATTR_EXIT_INSTR_OFFSETS
	.align		4
        /*0080*/ 	.byte	0x04, 0x1c
        /*0082*/ 	.short	(.L_27 - .L_26)


	//   ....[0]....
.L_26:
        /*0084*/ 	.word	0x000003c0


	//----- nvinfo : EIATTR_REQNTID
	.align		4
.L_27:
        /*0088*/ 	.byte	0x04, 0x10
        /*008a*/ 	.short	(.L_29 - .L_28)
.L_28:
        /*008c*/ 	.word	0x00000100
        /*0090*/ 	.word	0x00000001
        /*0094*/ 	.word	0x00000001


	//----- nvinfo : EIATTR_CBANK_PARAM_SIZE
	.align		4
.L_29:
        /*0098*/ 	.byte	0x03, 0x19
        /*009a*/ 	.short	0x0034


	//----- nvinfo : EIATTR_PARAM_CBANK
	.align		4
        /*009c*/ 	.byte	0x04, 0x0a
        /*009e*/ 	.short	(.L_31 - .L_30)
	.align		4
.L_30:
        /*00a0*/ 	.word	index@(.nv.constant0.triton_poi_fused__native_batch_norm_legit_no_training_relu_16)
        /*00a4*/ 	.short	0x0210
        /*00a6*/ 	.short	0x0034


	//----- nvinfo : EIATTR_SW_WAR
	.align		4
.L_31:
        /*00a8*/ 	.byte	0x04, 0x36
        /*00aa*/ 	.short	(.L_33 - .L_32)
.L_32:
        /*00ac*/ 	.word	0x00000008
.L_33:


//--------------------- .nv.callgraph             --------------------------
	.section	.nv.callgraph,"",@"SHT_CUDA_CALLGRAPH"
	.align	4
	.sectionentsize	8
	.align		4
        /*0000*/ 	.word	0x00000000
	.align		4
        /*0004*/ 	.word	0xffffffff
	.align		4
        /*0008*/ 	.word	0x00000000
	.align		4
        /*000c*/ 	.word	0xfffffffe
	.align		4
        /*0010*/ 	.word	0x00000000
	.align		4
        /*0014*/ 	.word	0xfffffffd
	.align		4
        /*0018*/ 	.word	0x00000000
	.align		4
        /*001c*/ 	.word	0xfffffffc


//--------------------- .nv.constant4             --------------------------
	.section	.nv.constant4,"a",@progbits
	.align	8
	.align		8
.nv.constant4:
        /*0000*/ 	.dword	_$_str
	.align		8
        /*0008*/ 	.dword	_$_str_$_2


//--------------------- .text.triton_poi_fused__native_batch_norm_legit_no_training_relu_16 --------------------------
	.section	.text.triton_poi_fused__native_batch_norm_legit_no_training_relu_16,"ax",@progbits
	.align	128
        .global         triton_poi_fused__native_batch_norm_legit_no_training_relu_16
        .type           triton_poi_fused__native_batch_norm_legit_no_training_relu_16,@function
        .size           triton_poi_fused__native_batch_norm_legit_no_training_relu_16,(.L_x_1 - triton_poi_fused__native_batch_norm_legit_no_training_relu_16)
        .other          triton_poi_fused__native_batch_norm_legit_no_training_relu_16,@"STO_CUDA_ENTRY STV_DEFAULT"
triton_poi_fused__native_batch_norm_legit_no_training_relu_16:
.text.triton_poi_fused__native_batch_norm_legit_no_training_relu_16:
[----:B------:R-:W-:Y:S01]  /*0000*/  LDC R1, c[0x0][0x28] ;  /* 0x00000a00ff017b82 */ /* 0x000fe20000000800 */
[----:B------:R-:W1:Y:S07]  /*0010*/  S2R R0, SR_TID.X ;  /* 0x0000000000007919 */ /* 0x000e6e0000002100 */
[----:B------:R-:W2:Y:S01]  /*0020*/  LDC.64 R2, c[0x0][0x220] ;  /* 0x00008800ff027b82 */ /* 0x000ea20000000a00 */
[----:B------:R-:W-:Y:S01]  /*0030*/  ULDC.64 UR4, c[0x0][0x208] ;  /* 0x0000820000047ab9 */ /* 0x000fe20000000a00 */
[----:B------:R-:W3:Y:S06]  /*0040*/  S2R R5, SR_CTAID.X ;  /* 0x0000000000057919 */ /* 0x000eec0000002500 */
[----:B------:R-:W4:Y:S08]  /*0050*/  LDC.64 R6, c[0x0][0x218] ;  /* 0x00008600ff067b82 */ /* 0x000f300000000a00 */
[----:B------:R-:W5:Y:S08]  /*0060*/  LDC.64 R8, c[0x0][0x228] ;  /* 0x00008a00ff087b82 */ /* 0x000f700000000a00 */
[----:B------:R-:W5:Y:S01]  /*0070*/  LDC.64 R10, c[0x0][0x230] ;  /* 0x00008c00ff0a7b82 */ /* 0x000f620000000a00 */
[----:B-1----:R-:W-:-:S04]  /*0080*/  SHF.L.U32 R0, R0, 0x1, RZ ;  /* 0x0000000100007819 */ /* 0x002fc800000006ff */
[----:B------:R-:W-:-:S04]  /*0090*/  LOP3.LUT R0, R0, 0x1fe, RZ, 0xc0, !PT ;  /* 0x000001fe00007812 */ /* 0x000fc800078ec0ff */
[----:B---3--:R-:W-:-:S05]  /*00a0*/  LEA R0, R5, R0, 0x9 ;  /* 0x0000000005007211 */ /* 0x008fca00078e48ff */
[----:B------:R-:W-:-:S05]  /*00b0*/  IMAD.HI R4, R0, 0x66666667, RZ ;  /* 0x6666666700047827 */ /* 0x000fca00078e02ff */
[----:B------:R-:W-:-:S04]  /*00c0*/  SHF.R.U32.HI R5, RZ, 0x1f, R4 ;  /* 0x0000001fff057819 */ /* 0x000fc80000011604 */
[----:B------:R-:W-:-:S05]  /*00d0*/  LEA.HI.SX32 R5, R4, R5, 0x19 ;  /* 0x0000000504057211 */ /* 0x000fca00078fcaff */
[----:B------:R-:W-:Y:S02]  /*00e0*/  IMAD R13, R5, -0x140, R0 ;  /* 0xfffffec0050d7824 */ /* 0x000fe400078e0200 */
[----:B------:R-:W1:Y:S02]  /*00f0*/  LDC.64 R4, c[0x0][0x210] ;  /* 0x00008400ff047b82 */ /* 0x000e640000000a00 */
[----:B--2---:R-:W-:-:S06]  /*0100*/  IMAD.WIDE R2, R13, 0x4, R2 ;  /* 0x000000040d027825 */ /* 0x004fcc00078e0202 */
[----:B------:R-:W2:Y:S01]  /*0110*/  LDG.E.EL.64 R2, desc[UR4][R2.64] ;  /* 0x0000000402027981 */ /* 0x000ea2000c2e1b00 */
[----:B----4-:R-:W-:-:S04]  /*0120*/  IMAD.WIDE R6, R13, 0x4, R6 ;  /* 0x000000040d067825 */ /* 0x010fc800078e0206 */
[C---:B-----5:R-:W-:Y:S02]  /*0130*/  IMAD.WIDE R8, R13.reuse, 0x4, R8 ;  /* 0x000000040d087825 */ /* 0x060fe400078e0208 */
[----:B------:R-:W3:Y:S02]  /*0140*/  LDG.E.EL.64 R6, desc[UR4][R6.64] ;  /* 0x0000000406067981 */ /* 0x000ee4000c2e1b00 */
[----:B0-----:R-:W-:Y:S02]  /*0150*/  IMAD.WIDE R10, R13, 0x4, R10 ;  /* 0x000000040d0a7825 */ /* 0x001fe400078e020a */
[----:B------:R-:W4:Y:S04]  /*0160*/  LDG.E.EL.64 R8, desc[UR4][R8.64] ;  /* 0x0000000408087981 */ /* 0x000f28000c2e1b00 */
[----:B------:R-:W4:Y:S01]  /*0170*/  LDG.E.EL.64 R10, desc[UR4][R10.64] ;  /* 0x000000040a0a7981 */ /* 0x000f22000c2e1b00 */
[----:B-1----:R-:W-:-:S06]  /*0180*/  IMAD.WIDE R4, R0, 0x4, R4 ;  /* 0x0000000400047825 */ /* 0x002fcc00078e0204 */
[----:B------:R-:W3:Y:S01]  /*0190*/  LDG.E.64 R4, desc[UR4][R4.64] ;  /* 0x0000000404047981 */ /* 0x000ee2000c1e1b00 */
[----:B------:R-:W-:Y:S01]  /*01a0*/  HFMA2.MMA R14, -RZ, RZ, 1.625, 0 ;  /* 0x3e800000ff0e7435 */ /* 0x000fe200000001ff */
[----:B--2---:R-:W-:Y:S01]  /*01b0*/  FADD R2, R2, 9.9999997473787516356e-06 ;  /* 0x3727c5ac02027421 */ /* 0x004fe20000000000 */
[----:B------:R-:W-:-:S03]  /*01c0*/  FADD R3, R3, 9.9999997473787516356e-06 ;  /* 0x3727c5ac03037421 */ /* 0x000fc60000000000 */
[----:B------:R-:W0:Y:S08]  /*01d0*/  MUFU.SQRT R12, R2 ;  /* 0x00000002000c7308 */ /* 0x000e300000002000 */
[----:B------:R1:W2:Y:S01]  /*01e0*/  MUFU.SQRT R13, R3 ;  /* 0x00000003000d7308 */ /* 0x0002a20000002000 */
[C---:B0-----:R-:W-:Y:S02]  /*01f0*/  FSETP.GT.AND P0, PT, R12.reuse, 8.50705917302346158658e+37, PT ;  /* 0x7e8000000c00780b */ /* 0x041fe40003f04000 */
[----:B------:R-:W-:Y:S01]  /*0200*/  FSETP.GEU.AND P2, PT, R12, 1.175494350822287508e-38, PT ;  /* 0x008000000c00780b */ /* 0x000fe20003f4e000 */
[----:B-1----:R-:W0:Y:S01]  /*0210*/  LDC.64 R2, c[0x0][0x238] ;  /* 0x00008e00ff027b82 */ /* 0x002e220000000a00 */
[----:B--2---:R-:W-:-:S02]  /*0220*/  FSETP.GT.AND P1, PT, R13, 8.50705917302346158658e+37, PT ;  /* 0x7e8000000d00780b */ /* 0x004fc40003f24000 */
[----:B------:R-:W-:-:S07]  /*0230*/  FSETP.GEU.AND P3, PT, R13, 1.175494350822287508e-38, PT ;  /* 0x008000000d00780b */ /* 0x000fce0003f6e000 */
[----:B------:R-:W-:-:S04]  /*0240*/  @P0 FMUL R12, R12, 0.25 ;  /* 0x3e8000000c0c0820 */ /* 0x000fc80000400000 */
[----:B------:R-:W-:Y:S01]  /*0250*/  @!P2 FMUL R12, R12, 16777216 ;  /* 0x4b8000000c0ca820 */ /* 0x000fe20000400000 */
[----:B------:R-:W-:-:S04]  /*0260*/  @P1 FMUL R13, R13, 0.25 ;  /* 0x3e8000000d0d1820 */ /* 0x000fc80000400000 */
[----:B------:R-:W-:Y:S01]  /*0270*/  @!P3 FMUL R13, R13, 16777216 ;  /* 0x4b8000000d0db820 */ /* 0x000fe20000400000 */
[----:B------:R-:W1:Y:S01]  /*0280*/  MUFU.RCP R12, R12 ;  /* 0x0000000c000c7308 */ /* 0x000e620000001000 */
[----:B------:R-:W-:-:S07]  /*0290*/  FSEL R15, R14, 1, P0 ;  /* 0x3f8000000e0f7808 */ /* 0x000fce0000000000 */
[----:B------:R-:W2:Y:S01]  /*02a0*/  MUFU.RCP R13, R13 ;  /* 0x0000000d000d7308 */ /* 0x000ea20000001000 */
[----:B------:R-:W-:Y:S01]  /*02b0*/  FSEL R14, R14, 1, P1 ;  /* 0x3f8000000e0e7808 */ /* 0x000fe20000800000 */
[----:B------:R-:W-:-:S04]  /*02c0*/  @!P2 FMUL R15, R15, 16777216 ;  /* 0x4b8000000f0fa820 */ /* 0x000fc80000400000 */
[----:B------:R-:W-:Y:S01]  /*02d0*/  @!P3 FMUL R14, R14, 16777216 ;  /* 0x4b8000000e0eb820 */ /* 0x000fe20000400000 */
[----:B---3--:R-:W-:Y:S01]  /*02e0*/  FADD R5, R5, -R7 ;  /* 0x8000000705057221 */ /* 0x008fe20000000000 */
[----:B------:R-:W-:Y:S01]  /*02f0*/  FADD R4, R4, -R6 ;  /* 0x8000000604047221 */ /* 0x000fe20000000000 */
[----:B-1----:R-:W-:Y:S01]  /*0300*/  FMUL R15, R12, R15 ;  /* 0x0000000f0c0f7220 */ /* 0x002fe20000400000 */
[----:B--2---:R-:W-:-:S03]  /*0310*/  FMUL R14, R13, R14 ;  /* 0x0000000e0d0e7220 */ /* 0x004fc60000400000 */
[----:B------:R-:W-:Y:S01]  /*0320*/  FMUL R15, R4, R15 ;  /* 0x0000000f040f7220 */ /* 0x000fe20000400000 */
[----:B------:R-:W-:-:S03]  /*0330*/  FMUL R14, R5, R14 ;  /* 0x0000000e050e7220 */ /* 0x000fc60000400000 */
[----:B----4-:R-:W-:Y:S01]  /*0340*/  FFMA R8, R8, R15, R10 ;  /* 0x0000000f08087223 */ /* 0x010fe2000000000a */
[----:B------:R-:W-:-:S04]  /*0350*/  FFMA R9, R9, R14, R11 ;  /* 0x0000000e09097223 */ /* 0x000fc8000000000b */
[----:B------:R-:W-:Y:S02]  /*0360*/  FSETP.GEU.AND P0, PT, R8, RZ, PT ;  /* 0x000000ff0800720b */ /* 0x000fe40003f0e000 */
[C---:B------:R-:W-:Y:S01]  /*0370*/  FSETP.GEU.AND P1, PT, R9.reuse, RZ, PT ;  /* 0x000000ff0900720b */ /* 0x040fe20003f2e000 */
[----:B0-----:R-:W-:Y:S01]  /*0380*/  IMAD.WIDE R2, R0, 0x4, R2 ;  /* 0x0000000400027825 */ /* 0x001fe200078e0202 */
[----:B------:R-:W-:Y:S02]  /*0390*/  FSEL R8, R8, RZ, P0 ;  /* 0x000000ff08087208 */ /* 0x000fe40000000000 */
[----:B------:R-:W-:-:S05]  /*03a0*/  FSEL R9, R9, RZ, P1 ;  /* 0x000000ff09097208 */ /* 0x000fca0000800000 */
[----:B------:R-:W-:Y:S01]  /*03b0*/  STG.E.64 desc[UR4][R2.64], R8 ;  /* 0x0000000802007986 */ /* 0x000fe2000c101b04 */
[----:B------:R-:W-:Y:S05]  /*03c0*/  EXIT ;  /* 0x000000000000794d */ /* 0x000fea0003800000 */
.L_x_0:
[----:B------:R-:W-:-:S00]  /*03d0*/  BRA `(.L_x_0) ;  /* 0xfffffffc00fc7947 */ /* 0x000fc0000383ffff */
[----:B------:R-:W-:-:S00]  /*03e0*/  NOP ;  /* 0x0000000000007918 */ /* 0x000fc00000000000 */
        /* <DEDUP_REMOVED lines=9> */
.L_x_1:


//--------------------- .nv.global.init           --------------------------
	.section	.nv.global.init,"aw",@progbits
.nv.global.init:
	.type		_$_str,@object
	.size		_$_str,(_$_str_$_2 - _$_str)
_$_str:
        /*0000*/ 	.byte	0x5f, 0x5f, 0x43, 0x55, 0x44, 0x41, 0x5f, 0x46, 0x54, 0x5a, 0x00
	.type		_$_str_$_2,@object
	.size		_$_str_$_2,(.L_1 - _$_str_$_2)
_$_str_$_2:
        /*000b*/ 	.byte	0x5f, 0x5f, 0x43, 0x55, 0x44, 0x41, 0x5f, 0x50, 0x52, 0x45, 0x43, 0x5f, 0x53, 0x51, 0x52, 0x54
        /*001b*/ 	.byte	0x00
.L_1:


//--------------------- .nv.constant0.triton_poi_fused__native_batch_norm_legit_no_training_relu_16 --------------------------
	.section	.nv.constant0.triton_poi_fused__native_batch_norm_legit_no_training_relu_16,"a",@progbits
	.sectionflags	@""
	.align	4
.nv.constant0.triton_poi_fused__native_batch_norm_legit_no_training_relu_16:
	.zero		580
